//
// Generated by NVIDIA NVVM Compiler
//
// Compiler Build ID: CL-36424714
// Cuda compilation tools, release 13.0, V13.0.88
// Based on NVVM 20.0.0
//

.version 9.0
.target sm_100
.address_size 64

	// .globl	_Z18Find_Triangle_JumpPiS_iiS_

.visible .entry _Z18Find_Triangle_JumpPiS_iiS_(
	.param .u64 .ptr .align 1 _Z18Find_Triangle_JumpPiS_iiS__param_0,
	.param .u64 .ptr .align 1 _Z18Find_Triangle_JumpPiS_iiS__param_1,
	.param .u32 _Z18Find_Triangle_JumpPiS_iiS__param_2,
	.param .u32 _Z18Find_Triangle_JumpPiS_iiS__param_3,
	.param .u64 .ptr .align 1 _Z18Find_Triangle_JumpPiS_iiS__param_4
)
{
	.reg .pred 	%p<15>;
	.reg .b32 	%r<65>;
	.reg .b32 	%f<4>;
	.reg .b64 	%rd<22>;

	ld.param.u64 	%rd7, [_Z18Find_Triangle_JumpPiS_iiS__param_0];
	ld.param.u64 	%rd8, [_Z18Find_Triangle_JumpPiS_iiS__param_1];
	ld.param.u32 	%r37, [_Z18Find_Triangle_JumpPiS_iiS__param_2];
	ld.param.u64 	%rd6, [_Z18Find_Triangle_JumpPiS_iiS__param_4];
	cvta.to.global.u64 	%rd1, %rd7;
	cvta.to.global.u64 	%rd2, %rd8;
	mov.u32 	%r38, %tid.x;
	mov.u32 	%r39, %ctaid.x;
	mov.u32 	%r40, %ntid.x;
	mad.lo.s32 	%r1, %r39, %r40, %r38;
	setp.ge.s32 	%p1, %r1, %r37;
	@%p1 bra 	$L__BB0_18;
	mul.wide.s32 	%rd9, %r1, 4;
	add.s64 	%rd3, %rd2, %rd9;
	ld.global.u32 	%r51, [%rd3];
	ld.global.u32 	%r50, [%rd3+4];
	setp.ge.s32 	%p2, %r51, %r50;
	@%p2 bra 	$L__BB0_18;
	add.s64 	%rd4, %rd1, -4;
	cvta.to.global.u64 	%rd5, %rd6;
$L__BB0_3:
	mul.wide.s32 	%rd10, %r51, 4;
	add.s64 	%rd11, %rd1, %rd10;
	ld.global.u32 	%r42, [%rd11];
	ld.global.u32 	%r52, [%rd3];
	mul.wide.s32 	%rd12, %r42, 4;
	add.s64 	%rd13, %rd2, %rd12;
	ld.global.u32 	%r7, [%rd13];
	ld.global.u32 	%r8, [%rd13+4];
	sub.s32 	%r43, %r8, %r7;
	cvt.rn.f32.s32 	%f1, %r43;
	sqrt.rn.f32 	%f2, %f1;
	cvt.rmi.f32.f32 	%f3, %f2;
	cvt.rzi.s32.f32 	%r9, %f3;
	setp.ge.s32 	%p3, %r52, %r50;
	mov.b32 	%r63, 0;
	@%p3 bra 	$L__BB0_17;
	mul.wide.s32 	%rd14, %r7, 4;
	add.s64 	%rd15, %rd1, %rd14;
	ld.global.u32 	%r10, [%rd15];
	add.s32 	%r11, %r9, %r7;
	mov.b32 	%r63, 0;
$L__BB0_5:
	mul.wide.s32 	%rd16, %r52, 4;
	add.s64 	%rd17, %rd1, %rd16;
	ld.global.u32 	%r14, [%rd17];
	setp.gt.s32 	%p4, %r10, %r14;
	@%p4 bra 	$L__BB0_16;
	mov.u32 	%r54, %r7;
	mov.u32 	%r55, %r11;
	mov.u32 	%r56, %r7;
$L__BB0_7:
	mov.u32 	%r58, %r55;
	mul.wide.s32 	%rd18, %r58, 4;
	add.s64 	%rd19, %rd4, %rd18;
	ld.global.u32 	%r45, [%rd19];
	setp.ge.s32 	%p5, %r45, %r14;
	setp.ge.s32 	%p6, %r56, %r8;
	or.pred  	%p7, %p5, %p6;
	mov.u32 	%r60, %r56;
	@%p7 bra 	$L__BB0_9;
	add.s32 	%r55, %r58, %r9;
	add.s32 	%r54, %r54, %r9;
	setp.le.s32 	%p8, %r55, %r8;
	mov.u32 	%r56, %r58;
	mov.u32 	%r60, %r54;
	mov.u32 	%r58, %r8;
	@%p8 bra 	$L__BB0_7;
$L__BB0_9:
	setp.ge.s32 	%p9, %r60, %r58;
	@%p9 bra 	$L__BB0_16;
	add.s32 	%r59, %r58, -1;
$L__BB0_11:
	add.s32 	%r46, %r59, %r60;
	shr.u32 	%r47, %r46, 31;
	add.s32 	%r48, %r46, %r47;
	shr.s32 	%r25, %r48, 1;
	mul.wide.s32 	%rd20, %r25, 4;
	add.s64 	%rd21, %rd1, %rd20;
	ld.global.u32 	%r26, [%rd21];
	setp.ge.s32 	%p10, %r26, %r14;
	@%p10 bra 	$L__BB0_13;
	add.s32 	%r60, %r25, 1;
	bra.uni 	$L__BB0_15;
$L__BB0_13:
	setp.le.s32 	%p11, %r26, %r14;
	@%p11 bra 	$L__BB0_19;
	add.s32 	%r59, %r25, -1;
$L__BB0_15:
	setp.le.s32 	%p12, %r60, %r59;
	@%p12 bra 	$L__BB0_11;
$L__BB0_16:
	add.s32 	%r52, %r52, 1;
	setp.ne.s32 	%p13, %r52, %r50;
	@%p13 bra 	$L__BB0_5;
$L__BB0_17:
	atom.global.add.u32 	%r49, [%rd5], %r63;
	add.s32 	%r51, %r51, 1;
	ld.global.u32 	%r50, [%rd3+4];
	setp.lt.s32 	%p14, %r51, %r50;
	@%p14 bra 	$L__BB0_3;
$L__BB0_18:
	ret;
$L__BB0_19:
	add.s32 	%r63, %r63, 1;
	bra.uni 	$L__BB0_16;

}


// ===== COMPILED SASS (sm_100) =====

	.target	sm_100

	.elftype	@"ET_EXEC"


//--------------------- .note.nv.tkinfo           --------------------------
	.section	.note.nv.tkinfo,"",@"SHT_NOTE"
	.sectionflags	@"SHF_NOTE_NV_TKINFO"
	.tkinfo
        /*0018*/ 	.word	0x00000002
        /*0030*/ 	.string	""
        /*0030*/ 	.string	"ptxas"
        /*0030*/ 	.string	"Cuda compilation tools, release 13.0, V13.0.88"
        /*0030*/ 	.string	"Build cuda_13.0.r13.0/compiler.36424714_0"
        /*0030*/ 	.string	"-arch sm_100 -m 64 "



//--------------------- .note.nv.cuinfo           --------------------------
	.section	.note.nv.cuinfo,"",@"SHT_NOTE"
	.sectionflags	@"SHF_NOTE_NV_CUINFO"
        /*0018*/ 	.short	0x0002
        /*001a*/ 	.short	0x0064
        /*001c*/ 	.short	0x0082
	.zero		2


//--------------------- .nv.info                  --------------------------
	.section	.nv.info,"",@"SHT_CUDA_INFO"
	.align	4


	//----- nvinfo : EIATTR_REGCOUNT
	.align		4
        /*0000*/ 	.byte	0x04, 0x2f
        /*0002*/ 	.short	(.L_1 - .L_0)
	.align		4
.L_0:
        /*0004*/ 	.word	index@(_Z18Find_Triangle_JumpPiS_iiS_)
        /*0008*/ 	.word	0x00000018


	//----- nvinfo : EIATTR_FRAME_SIZE
	.align		4
.L_1:
        /*000c*/ 	.byte	0x04, 0x11
        /*000e*/ 	.short	(.L_3 - .L_2)
	.align		4
.L_2:
        /*0010*/ 	.word	index@($__internal_0_$__cuda_sm20_sqrt_rn_f32_slowpath)
        /*0014*/ 	.word	0x00000000


	//----- nvinfo : EIATTR_FRAME_SIZE
	.align		4
.L_3:
        /*0018*/ 	.byte	0x04, 0x11
        /*001a*/ 	.short	(.L_5 - .L_4)
	.align		4
.L_4:
        /*001c*/ 	.word	index@(_Z18Find_Triangle_JumpPiS_iiS_)
        /*0020*/ 	.word	0x00000000


	//----- nvinfo : EIATTR_MIN_STACK_SIZE
	.align		4
.L_5:
        /*0024*/ 	.byte	0x04, 0x12
        /*0026*/ 	.short	(.L_7 - .L_6)
	.align		4
.L_6:
        /*0028*/ 	.word	index@(_Z18Find_Triangle_JumpPiS_iiS_)
        /*002c*/ 	.word	0x00000000
.L_7:


//--------------------- .nv.compat                --------------------------
	.section	.nv.compat,"",@"SHT_CUDA_COMPAT_INFO"
	.align	4
        /*0000*/ 	.byte	0x02, 0x09, 0x00, 0x00, 0x02, 0x02, 0x01, 0x00, 0x02, 0x05, 0x05, 0x00, 0x03, 0x07, 0x01, 0x01
        /*0010*/ 	.byte	0x02, 0x03, 0x00, 0x00, 0x02, 0x06, 0x01, 0x00, 0x04, 0x0b, 0x08, 0x00, 0x01, 0x00, 0x00, 0x00
        /*0020*/ 	.byte	0x00, 0x00, 0x00, 0x00


//--------------------- .nv.info._Z18Find_Triangle_JumpPiS_iiS_ --------------------------
	.section	.nv.info._Z18Find_Triangle_JumpPiS_iiS_,"",@"SHT_CUDA_INFO"
	.sectionflags	@""
	.align	4


	//----- nvinfo : EIATTR_CUDA_API_VERSION
	.align		4
        /*0000*/ 	.byte	0x04, 0x37
        /*0002*/ 	.short	(.L_9 - .L_8)
.L_8:
        /*0004*/ 	.word	0x00000082


	//----- nvinfo : EIATTR_KPARAM_INFO
	.align		4
.L_9:
        /*0008*/ 	.byte	0x04, 0x17
        /*000a*/ 	.short	(.L_11 - .L_10)
.L_10:
        /*000c*/ 	.word	0x00000000
        /*0010*/ 	.short	0x0004
        /*0012*/ 	.short	0x0018
        /*0014*/ 	.byte	0x00, 0xf5, 0x21, 0x00


	//----- nvinfo : EIATTR_KPARAM_INFO
	.align		4
.L_11:
        /*0018*/ 	.byte	0x04, 0x17
        /*001a*/ 	.short	(.L_13 - .L_12)
.L_12:
        /*001c*/ 	.word	0x00000000
        /*0020*/ 	.short	0x0003
        /*0022*/ 	.short	0x0014
        /*0024*/ 	.byte	0x00, 0xf0, 0x11, 0x00


	//----- nvinfo : EIATTR_KPARAM_INFO
	.align		4
.L_13:
        /*0028*/ 	.byte	0x04, 0x17
        /*002a*/ 	.short	(.L_15 - .L_14)
.L_14:
        /*002c*/ 	.word	0x00000000
        /*0030*/ 	.short	0x0002
        /*0032*/ 	.short	0x0010
        /*0034*/ 	.byte	0x00, 0xf0, 0x11, 0x00


	//----- nvinfo : EIATTR_KPARAM_INFO
	.align		4
.L_15:
        /*0038*/ 	.byte	0x04, 0x17
        /*003a*/ 	.short	(.L_17 - .L_16)
.L_16:
        /*003c*/ 	.word	0x00000000
        /*0040*/ 	.short	0x0001
        /*0042*/ 	.short	0x0008
        /*0044*/ 	.byte	0x00, 0xf5, 0x21, 0x00


	//----- nvinfo : EIATTR_KPARAM_INFO
	.align		4
.L_17:
        /*0048*/ 	.byte	0x04, 0x17
        /*004a*/ 	.short	(.L_19 - .L_18)
.L_18:
        /*004c*/ 	.word	0x00000000
        /*0050*/ 	.short	0x0000
        /*0052*/ 	.short	0x0000
        /*0054*/ 	.byte	0x00, 0xf5, 0x21, 0x00


	//----- nvinfo : EIATTR_SPARSE_MMA_MASK
	.align		4
.L_19:
        /*0058*/ 	.byte	0x03, 0x50
        /*005a*/ 	.short	0x0000


	//----- nvinfo : EIATTR_MAXREG_COUNT
	.align		4
        /*005c*/ 	.byte	0x03, 0x1b
        /*005e*/ 	.short	0x00ff


	//----- nvinfo : EIATTR_MERCURY_ISA_VERSION
	.align		4
        /*0060*/ 	.byte	0x03, 0x5f
        /*0062*/ 	.short	0x0101


	//----- nvinfo : EIATTR_INT_WARP_WIDE_INSTR_OFFSETS
	.align		4
        /*0064*/ 	.byte	0x04, 0x31
        /*0066*/ 	.short	(.L_21 - .L_20)


	//   ....[0]....
.L_20:
        /*0068*/ 	.word	0x000006b0


	//   ....[1]....
        /*006c*/ 	.word	0x000006d0


	//----- nvinfo : EIATTR_VRC_CTA_INIT_COUNT
	.align		4
.L_21:
        /*0070*/ 	.byte	0x02, 0x4a
	.zero		1
	.zero		1


	//----- nvinfo : EIATTR_EXIT_INSTR_OFFSETS
	.align		4
        /*0074*/ 	.byte	0x04, 0x1c
        /*0076*/ 	.short	(.L_23 - .L_22)


	//   ....[0]....
.L_22:
        /*0078*/ 	.word	0x00000070


	//   ....[1]....
        /*007c*/ 	.word	0x000000e0


	//   ....[2]....
        /*0080*/ 	.word	0x00000760


	//----- nvinfo : EIATTR_CRS_STACK_SIZE
	.align		4
.L_23:
        /*0084*/ 	.byte	0x04, 0x1e
        /*0086*/ 	.short	(.L_25 - .L_24)
.L_24:
        /*0088*/ 	.word	0x00000000


	//----- nvinfo : EIATTR_CBANK_PARAM_SIZE
	.align		4
.L_25:
        /*008c*/ 	.byte	0x03, 0x19
        /*008e*/ 	.short	0x0020


	//----- nvinfo : EIATTR_PARAM_CBANK
	.align		4
        /*0090*/ 	.byte	0x04, 0x0a
        /*0092*/ 	.short	(.L_27 - .L_26)
	.align		4
.L_26:
        /*0094*/ 	.word	index@(.nv.constant0._Z18Find_Triangle_JumpPiS_iiS_)
        /*0098*/ 	.short	0x0380
        /*009a*/ 	.short	0x0020


	//----- nvinfo : EIATTR_SW_WAR
	.align		4
.L_27:
        /*009c*/ 	.byte	0x04, 0x36
        /*009e*/ 	.short	(.L_29 - .L_28)
.L_28:
        /*00a0*/ 	.word	0x00000008
.L_29:


//--------------------- .nv.callgraph             --------------------------
	.section	.nv.callgraph,"",@"SHT_CUDA_CALLGRAPH"
	.align	4
	.sectionentsize	8
	.align		4
        /*0000*/ 	.word	0x00000000
	.align		4
        /*0004*/ 	.word	0xffffffff
	.align		4
        /*0008*/ 	.word	0x00000000
	.align		4
        /*000c*/ 	.word	0xfffffffe
	.align		4
        /*0010*/ 	.word	0x00000000
	.align		4
        /*0014*/ 	.word	0xfffffffd
	.align		4
        /*0018*/ 	.word	0x00000000
	.align		4
        /*001c*/ 	.word	0xfffffffc


//--------------------- .text._Z18Find_Triangle_JumpPiS_iiS_ --------------------------
	.section	.text._Z18Find_Triangle_JumpPiS_iiS_,"ax",@progbits
	.align	128
        .global         _Z18Find_Triangle_JumpPiS_iiS_
        .type           _Z18Find_Triangle_JumpPiS_iiS_,@function
        .size           _Z18Find_Triangle_JumpPiS_iiS_,(.L_x_18 - _Z18Find_Triangle_JumpPiS_iiS_)
        .other          _Z18Find_Triangle_JumpPiS_iiS_,@"STO_CUDA_ENTRY STV_DEFAULT"
_Z18Find_Triangle_JumpPiS_iiS_:
.text._Z18Find_Triangle_JumpPiS_iiS_:
[----:B------:R-:W-:Y:S01]  /*0000*/  LDC R1, c[0x0][0x37c] ;  /* 0x0000df00ff017b82 */ /* 0x000fe20000000800 */
[----:B------:R-:W0:Y:S07]  /*0010*/  S2R R5, SR_TID.X ;  /* 0x0000000000057919 */ /* 0x000e2e0000002100 */
[----:B------:R-:W0:Y:S01]  /*0020*/  S2UR UR4, SR_CTAID.X ;  /* 0x00000000000479c3 */ /* 0x000e220000002500 */
[----:B------:R-:W1:Y:S07]  /*0030*/  LDCU UR5, c[0x0][0x390] ;  /* 0x00007200ff0577ac */ /* 0x000e6e0008000800 */
[----:B------:R-:W0:Y:S02]  /*0040*/  LDC R0, c[0x0][0x360] ;  /* 0x0000d800ff007b82 */ /* 0x000e240000000800 */
[----:B0-----:R-:W-:-:S05]  /*0050*/  IMAD R5, R0, UR4, R5 ;  /* 0x0000000400057c24 */ /* 0x001fca000f8e0205 */
[----:B-1----:R-:W-:-:S13]  /*0060*/  ISETP.GE.AND P0, PT, R5, UR5, PT ;  /* 0x0000000505007c0c */ /* 0x002fda000bf06270 */
[----:B------:R-:W-:Y:S05]  /*0070*/  @P0 EXIT ;  /* 0x000000000000094d */ /* 0x000fea0003800000 */
[----:B------:R-:W0:Y:S01]  /*0080*/  LDC.64 R2, c[0x0][0x388] ;  /* 0x0000e200ff027b82 */ /* 0x000e220000000a00 */
[----:B------:R-:W1:Y:S01]  /*0090*/  LDCU.64 UR8, c[0x0][0x358] ;  /* 0x00006b00ff0877ac */ /* 0x000e620008000a00 */
[----:B0-----:R-:W-:-:S05]  /*00a0*/  IMAD.WIDE R2, R5, 0x4, R2 ;  /* 0x0000000405027825 */ /* 0x001fca00078e0202 */
[----:B-1----:R-:W2:Y:S04]  /*00b0*/  LDG.E R4, desc[UR8][R2.64] ;  /* 0x0000000802047981 */ /* 0x002ea8000c1e1900 */
[----:B------:R-:W2:Y:S02]  /*00c0*/  LDG.E R5, desc[UR8][R2.64+0x4] ;  /* 0x0000040802057981 */ /* 0x000ea4000c1e1900 */
[----:B--2---:R-:W-:-:S13]  /*00d0*/  ISETP.GE.AND P0, PT, R4, R5, PT ;  /* 0x000000050400720c */ /* 0x004fda0003f06270 */
[----:B------:R-:W-:Y:S05]  /*00e0*/  @P0 EXIT ;  /* 0x000000000000094d */ /* 0x000fea0003800000 */
[----:B------:R-:W0:Y:S02]  /*00f0*/  LDCU.64 UR6, c[0x0][0x380] ;  /* 0x00007000ff0677ac */ /* 0x000e240008000a00 */
[----:B0-----:R-:W-:-:S04]  /*0100*/  UIADD3 UR5, UP0, UPT, UR6, -0x4, URZ ;  /* 0xfffffffc06057890 */ /* 0x001fc8000ff1e0ff */
[----:B------:R-:W-:-:S12]  /*0110*/  UIADD3.X UR6, UPT, UPT, UR7, -0x1, URZ, UP0, !UPT ;  /* 0xffffffff07067890 */ /* 0x000fd800087fe4ff */
.L_x_15:
[----:B------:R-:W0:Y:S01]  /*0120*/  LDC.64 R10, c[0x0][0x380] ;  /* 0x0000e000ff0a7b82 */ /* 0x000e220000000a00 */
[----:B------:R1:W5:Y:S07]  /*0130*/  LDG.E R8, desc[UR8][R2.64] ;  /* 0x0000000802087981 */ /* 0x00036e000c1e1900 */
[----:B------:R-:W2:Y:S01]  /*0140*/  LDC.64 R12, c[0x0][0x388] ;  /* 0x0000e200ff0c7b82 */ /* 0x000ea20000000a00 */
[----:B0-----:R-:W-:-:S06]  /*0150*/  IMAD.WIDE R10, R4, 0x4, R10 ;  /* 0x00000004040a7825 */ /* 0x001fcc00078e020a */
[----:B------:R-:W2:Y:S02]  /*0160*/  LDG.E R11, desc[UR8][R10.64] ;  /* 0x000000080a0b7981 */ /* 0x000ea4000c1e1900 */
[----:B--2---:R-:W-:-:S05]  /*0170*/  IMAD.WIDE R12, R11, 0x4, R12 ;  /* 0x000000040b0c7825 */ /* 0x004fca00078e020c */
[----:B------:R-:W2:Y:S04]  /*0180*/  LDG.E R6, desc[UR8][R12.64] ;  /* 0x000000080c067981 */ /* 0x000ea8000c1e1900 */
[----:B------:R-:W2:Y:S01]  /*0190*/  LDG.E R7, desc[UR8][R12.64+0x4] ;  /* 0x000004080c077981 */ /* 0x000ea2000c1e1900 */
[----:B------:R-:W-:Y:S05]  /*01a0*/  YIELD ;  /* 0x0000000000007946 */ /* 0x000fea0003800000 */
[----:B------:R-:W-:Y:S01]  /*01b0*/  BSSY.RECONVERGENT B0, `(.L_x_0) ;  /* 0x000000f000007945 */ /* 0x000fe20003800200 */
[----:B--2---:R-:W-:-:S05]  /*01c0*/  IMAD.IADD R0, R7, 0x1, -R6 ;  /* 0x0000000107007824 */ /* 0x004fca00078e0a06 */
[----:B------:R-:W-:-:S05]  /*01d0*/  I2FP.F32.S32 R16, R0 ;  /* 0x0000000000107245 */ /* 0x000fca0000201400 */
[----:B------:R-:W-:Y:S01]  /*01e0*/  VIADD R0, R16, 0xf3000000 ;  /* 0xf300000010007836 */ /* 0x000fe20000000000 */
[----:B------:R1:W0:Y:S04]  /*01f0*/  MUFU.RSQ R9, R16 ;  /* 0x0000001000097308 */ /* 0x0002280000001400 */
[----:B------:R-:W-:-:S13]  /*0200*/  ISETP.GT.U32.AND P0, PT, R0, 0x727fffff, PT ;  /* 0x727fffff0000780c */ /* 0x000fda0003f04070 */
[----:B01----:R-:W-:Y:S05]  /*0210*/  @!P0 BRA `(.L_x_1) ;  /* 0x0000000000108947 */ /* 0x003fea0003800000 */
[----:B------:R-:W-:-:S07]  /*0220*/  MOV R14, 0x240 ;  /* 0x00000240000e7802 */ /* 0x000fce0000000f00 */
[----:B-----5:R-:W-:Y:S05]  /*0230*/  CALL.REL.NOINC `($__internal_0_$__cuda_sm20_sqrt_rn_f32_slowpath) ;  /* 0x00000004004c7944 */ /* 0x020fea0003c00000 */
[----:B------:R-:W-:Y:S01]  /*0240*/  MOV R13, R9 ;  /* 0x00000009000d7202 */ /* 0x000fe20000000f00 */
[----:B------:R-:W-:Y:S06]  /*0250*/  BRA `(.L_x_2) ;  /* 0x0000000000107947 */ /* 0x000fec0003800000 */
.L_x_1:
[----:B------:R-:W-:Y:S01]  /*0260*/  FMUL.FTZ R13, R16, R9 ;  /* 0x00000009100d7220 */ /* 0x000fe20000410000 */
[----:B------:R-:W-:-:S03]  /*0270*/  FMUL.FTZ R9, R9, 0.5 ;  /* 0x3f00000009097820 */ /* 0x000fc60000410000 */
[----:B------:R-:W-:-:S04]  /*0280*/  FFMA R0, -R13, R13, R16 ;  /* 0x0000000d0d007223 */ /* 0x000fc80000000110 */
[----:B------:R-:W-:-:S07]  /*0290*/  FFMA R13, R0, R9, R13 ;  /* 0x00000009000d7223 */ /* 0x000fce000000000d */
.L_x_2:
[----:B------:R-:W-:Y:S05]  /*02a0*/  BSYNC.RECONVERGENT B0 ;  /* 0x0000000000007941 */ /* 0x000fea0003800200 */
.L_x_0:
[----:B-----5:R-:W-:Y:S01]  /*02b0*/  ISETP.GE.AND P0, PT, R8, R5, PT ;  /* 0x000000050800720c */ /* 0x020fe20003f06270 */
[----:B------:R-:W-:Y:S01]  /*02c0*/  BSSY.RECONVERGENT B1, `(.L_x_3) ;  /* 0x000003d000017945 */ /* 0x000fe20003800200 */
[----:B------:R-:W-:-:S11]  /*02d0*/  IMAD.MOV.U32 R9, RZ, RZ, RZ ;  /* 0x000000ffff097224 */ /* 0x000fd600078e00ff */
[----:B------:R-:W-:Y:S05]  /*02e0*/  @P0 BRA `(.L_x_4) ;  /* 0x0000000000e80947 */ /* 0x000fea0003800000 */
[----:B------:R-:W0:Y:S02]  /*02f0*/  LDC.64 R10, c[0x0][0x380] ;  /* 0x0000e000ff0a7b82 */ /* 0x000e240000000a00 */
[----:B0-----:R-:W-:-:S05]  /*0300*/  IMAD.WIDE R10, R6, 0x4, R10 ;  /* 0x00000004060a7825 */ /* 0x001fca00078e020a */
[----:B------:R0:W5:Y:S01]  /*0310*/  LDG.E R0, desc[UR8][R10.64] ;  /* 0x000000080a007981 */ /* 0x000162000c1e1900 */
[----:B------:R-:W1:Y:S01]  /*0320*/  F2I.FLOOR.NTZ R13, R13 ;  /* 0x0000000d000d7305 */ /* 0x000e620000207100 */
[----:B------:R-:W-:Y:S02]  /*0330*/  HFMA2 R9, -RZ, RZ, 0, 0 ;  /* 0x00000000ff097431 */ /* 0x000fe400000001ff */
[----:B01----:R-:W-:-:S07]  /*0340*/  IMAD.IADD R12, R6, 0x1, R13 ;  /* 0x00000001060c7824 */ /* 0x003fce00078e020d */
.L_x_14:
[----:B------:R-:W0:Y:S02]  /*0350*/  LDC.64 R10, c[0x0][0x380] ;  /* 0x0000e000ff0a7b82 */ /* 0x000e240000000a00 */
[----:B0-----:R-:W-:-:S05]  /*0360*/  IMAD.WIDE R10, R8, 0x4, R10 ;  /* 0x00000004080a7825 */ /* 0x001fca00078e020a */
[----:B------:R-:W2:Y:S01]  /*0370*/  LDG.E R17, desc[UR8][R10.64] ;  /* 0x000000080a117981 */ /* 0x000ea2000c1e1900 */
[----:B------:R-:W-:Y:S01]  /*0380*/  IADD3 R8, PT, PT, R8, 0x1, RZ ;  /* 0x0000000108087810 */ /* 0x000fe20007ffe0ff */
[----:B------:R-:W-:Y:S03]  /*0390*/  BSSY.RECONVERGENT B0, `(.L_x_5) ;  /* 0x000002e000007945 */ /* 0x000fe60003800200 */
[----:B------:R-:W-:Y:S02]  /*03a0*/  ISETP.NE.AND P1, PT, R8, R5, PT ;  /* 0x000000050800720c */ /* 0x000fe40003f25270 */
[----:B--2--5:R-:W-:-:S13]  /*03b0*/  ISETP.GT.AND P0, PT, R0, R17, PT ;  /* 0x000000110000720c */ /* 0x024fda0003f04270 */
[----:B------:R-:W-:Y:S05]  /*03c0*/  @P0 BRA `(.L_x_6) ;  /* 0x0000000000a80947 */ /* 0x000fea0003800000 */
[----:B------:R-:W-:Y:S01]  /*03d0*/  BSSY.RECONVERGENT B2, `(.L_x_7) ;  /* 0x0000013000027945 */ /* 0x000fe20003800200 */
[--C-:B------:R-:W-:Y:S01]  /*03e0*/  IMAD.MOV.U32 R14, RZ, RZ, R6.reuse ;  /* 0x000000ffff0e7224 */ /* 0x100fe200078e0006 */
[----:B------:R-:W-:Y:S01]  /*03f0*/  MOV R15, R12 ;  /* 0x0000000c000f7202 */ /* 0x000fe20000000f00 */
[----:B------:R-:W-:-:S07]  /*0400*/  IMAD.MOV.U32 R16, RZ, RZ, R6 ;  /* 0x000000ffff107224 */ /* 0x000fce00078e0006 */
.L_x_9:
[----:B------:R-:W-:Y:S01]  /*0410*/  MOV R10, UR5 ;  /* 0x00000005000a7c02 */ /* 0x000fe20008000f00 */
[----:B------:R-:W-:-:S04]  /*0420*/  IMAD.U32 R11, RZ, RZ, UR6 ;  /* 0x00000006ff0b7e24 */ /* 0x000fc8000f8e00ff */
[----:B------:R-:W-:-:S06]  /*0430*/  IMAD.WIDE R10, R15, 0x4, R10 ;  /* 0x000000040f0a7825 */ /* 0x000fcc00078e020a */
[----:B------:R-:W2:Y:S01]  /*0440*/  LDG.E R10, desc[UR8][R10.64] ;  /* 0x000000080a0a7981 */ /* 0x000ea2000c1e1900 */
[----:B------:R-:W-:Y:S02]  /*0450*/  ISETP.GE.AND P0, PT, R16, R7, PT ;  /* 0x000000071000720c */ /* 0x000fe40003f06270 */
[----:B------:R-:W-:Y:S01]  /*0460*/  MOV R19, R16 ;  /* 0x0000001000137202 */ /* 0x000fe20000000f00 */
[----:B------:R-:W-:Y:S01]  /*0470*/  IMAD.MOV.U32 R16, RZ, RZ, R15 ;  /* 0x000000ffff107224 */ /* 0x000fe200078e000f */
[----:B--2---:R-:W-:-:S13]  /*0480*/  ISETP.GE.OR P0, PT, R10, R17, P0 ;  /* 0x000000110a00720c */ /* 0x004fda0000706670 */
[----:B------:R-:W-:Y:S05]  /*0490*/  @P0 BRA `(.L_x_8) ;  /* 0x0000000000180947 */ /* 0x000fea0003800000 */
[C---:B------:R-:W-:Y:S01]  /*04a0*/  IADD3 R15, PT, PT, R13.reuse, R16, RZ ;  /* 0x000000100d0f7210 */ /* 0x040fe20007ffe0ff */
[----:B------:R-:W-:-:S03]  /*04b0*/  IMAD.IADD R19, R13, 0x1, R14 ;  /* 0x000000010d137824 */ /* 0x000fc600078e020e */
[----:B------:R-:W-:Y:S02]  /*04c0*/  ISETP.GT.AND P0, PT, R15, R7, PT ;  /* 0x000000070f00720c */ /* 0x000fe40003f04270 */
[----:B------:R-:W-:-:S11]  /*04d0*/  MOV R14, R19 ;  /* 0x00000013000e7202 */ /* 0x000fd60000000f00 */
[----:B------:R-:W-:Y:S05]  /*04e0*/  @!P0 BRA `(.L_x_9) ;  /* 0xfffffffc00c88947 */ /* 0x000fea000383ffff */
[----:B------:R-:W-:-:S07]  /*04f0*/  IMAD.MOV.U32 R16, RZ, RZ, R7 ;  /* 0x000000ffff107224 */ /* 0x000fce00078e0007 */
.L_x_8:
[----:B------:R-:W-:Y:S05]  /*0500*/  BSYNC.RECONVERGENT B2 ;  /* 0x0000000000027941 */ /* 0x000fea0003800200 */
.L_x_7:
[----:B------:R-:W-:-:S13]  /*0510*/  ISETP.GE.AND P0, PT, R19, R16, PT ;  /* 0x000000101300720c */ /* 0x000fda0003f06270 */
[----:B------:R-:W-:Y:S05]  /*0520*/  @P0 BRA `(.L_x_6) ;  /* 0x0000000000500947 */ /* 0x000fea0003800000 */
[----:B------:R-:W0:Y:S01]  /*0530*/  LDC.64 R10, c[0x0][0x380] ;  /* 0x0000e000ff0a7b82 */ /* 0x000e220000000a00 */
[----:B------:R-:W-:-:S07]  /*0540*/  IADD3 R16, PT, PT, R16, -0x1, RZ ;  /* 0xffffffff10107810 */ /* 0x000fce0007ffe0ff */
.L_x_13:
[----:B------:R-:W-:-:S05]  /*0550*/  IMAD.IADD R14, R19, 0x1, R16 ;  /* 0x00000001130e7824 */ /* 0x000fca00078e0210 */
[----:B------:R-:W-:-:S04]  /*0560*/  LEA.HI R14, R14, R14, RZ, 0x1 ;  /* 0x0000000e0e0e7211 */ /* 0x000fc800078f08ff */
[----:B------:R-:W-:-:S05]  /*0570*/  SHF.R.S32.HI R21, RZ, 0x1, R14 ;  /* 0x00000001ff157819 */ /* 0x000fca000001140e */
[----:B0-----:R-:W-:-:S06]  /*0580*/  IMAD.WIDE R14, R21, 0x4, R10 ;  /* 0x00000004150e7825 */ /* 0x001fcc00078e020a */
[----:B------:R-:W2:Y:S01]  /*0590*/  LDG.E R14, desc[UR8][R14.64] ;  /* 0x000000080e0e7981 */ /* 0x000ea2000c1e1900 */
[----:B------:R-:W-:Y:S01]  /*05a0*/  BSSY.RELIABLE B2, `(.L_x_10) ;  /* 0x0000008000027945 */ /* 0x000fe20003800100 */
[----:B--2---:R-:W-:-:S13]  /*05b0*/  ISETP.GE.AND P0, PT, R14, R17, PT ;  /* 0x000000110e00720c */ /* 0x004fda0003f06270 */
[----:B------:R-:W-:Y:S01]  /*05c0*/  @!P0 IADD3 R19, PT, PT, R21, 0x1, RZ ;  /* 0x0000000115138810 */ /* 0x000fe20007ffe0ff */
[----:B------:R-:W-:Y:S06]  /*05d0*/  @!P0 BRA `(.L_x_11) ;  /* 0x0000000000108947 */ /* 0x000fec0003800000 */
[----:B------:R-:W-:-:S13]  /*05e0*/  ISETP.GT.AND P0, PT, R14, R17, PT ;  /* 0x000000110e00720c */ /* 0x000fda0003f04270 */
[----:B------:R-:W-:Y:S05]  /*05f0*/  @!P0 BREAK.RELIABLE B2 ;  /* 0x0000000000028942 */ /* 0x000fea0003800100 */
[----:B------:R-:W-:Y:S05]  /*0600*/  @!P0 BRA `(.L_x_12) ;  /* 0x0000000000148947 */ /* 0x000fea0003800000 */
[----:B------:R-:W-:-:S07]  /*0610*/  VIADD R16, R21, 0xffffffff ;  /* 0xffffffff15107836 */ /* 0x000fce0000000000 */
.L_x_11:
[----:B------:R-:W-:Y:S05]  /*0620*/  BSYNC.RELIABLE B2 ;  /* 0x0000000000027941 */ /* 0x000fea0003800100 */
.L_x_10:
[----:B------:R-:W-:-:S13]  /*0630*/  ISETP.GT.AND P0, PT, R19, R16, PT ;  /* 0x000000101300720c */ /* 0x000fda0003f04270 */
[----:B------:R-:W-:Y:S05]  /*0640*/  @!P0 BRA `(.L_x_13) ;  /* 0xfffffffc00c08947 */ /* 0x000fea000383ffff */
[----:B------:R-:W-:Y:S05]  /*0650*/  BRA `(.L_x_6) ;  /* 0x0000000000047947 */ /* 0x000fea0003800000 */
.L_x_12:
[----:B------:R-:W-:-:S07]  /*0660*/  IADD3 R9, PT, PT, R9, 0x1, RZ ;  /* 0x0000000109097810 */ /* 0x000fce0007ffe0ff */
.L_x_6:
[----:B------:R-:W-:Y:S05]  /*0670*/  BSYNC.RECONVERGENT B0 ;  /* 0x0000000000007941 */ /* 0x000fea0003800200 */
.L_x_5:
[----:B------:R-:W-:Y:S05]  /*0680*/  @P1 BRA `(.L_x_14) ;  /* 0xfffffffc00301947 */ /* 0x000fea000383ffff */
.L_x_4:
[----:B------:R-:W-:Y:S05]  /*0690*/  BSYNC.RECONVERGENT B1 ;  /* 0x0000000000017941 */ /* 0x000fea0003800200 */
.L_x_3:
[----:B------:R-:W0:Y:S01]  /*06a0*/  S2R R0, SR_LANEID ;  /* 0x0000000000007919 */ /* 0x000e220000000000 */
[----:B------:R-:W1:Y:S08]  /*06b0*/  REDUX.SUM UR7, R9 ;  /* 0x00000000090773c4 */ /* 0x000e70000000c000 */
[----:B------:R-:W2:Y:S01]  /*06c0*/  LDC.64 R6, c[0x0][0x398] ;  /* 0x0000e600ff067b82 */ /* 0x000ea20000000a00 */
[----:B------:R-:W-:-:S02]  /*06d0*/  VOTEU.ANY UR4, UPT, PT ;  /* 0x0000000000047886 */ /* 0x000fc400038e0100 */
[----:B------:R-:W-:Y:S01]  /*06e0*/  UFLO.U32 UR4, UR4 ;  /* 0x00000004000472bd */ /* 0x000fe200080e0000 */
[----:B-1----:R-:W-:-:S05]  /*06f0*/  IMAD.U32 R11, RZ, RZ, UR7 ;  /* 0x00000007ff0b7e24 */ /* 0x002fca000f8e00ff */
[----:B0-----:R-:W-:-:S13]  /*0700*/  ISETP.EQ.U32.AND P0, PT, R0, UR4, PT ;  /* 0x0000000400007c0c */ /* 0x001fda000bf02070 */
[----:B--2---:R0:W-:Y:S04]  /*0710*/  @P0 REDG.E.ADD.STRONG.GPU desc[UR8][R6.64], R11 ;  /* 0x0000000b0600098e */ /* 0x0041e8000c12e108 */
[----:B------:R-:W2:Y:S01]  /*0720*/  LDG.E R5, desc[UR8][R2.64+0x4] ;  /* 0x0000040802057981 */ /* 0x000ea2000c1e1900 */
[----:B------:R-:W-:-:S04]  /*0730*/  IADD3 R4, PT, PT, R4, 0x1, RZ ;  /* 0x0000000104047810 */ /* 0x000fc80007ffe0ff */
[----:B--2---:R-:W-:-:S13]  /*0740*/  ISETP.GE.AND P0, PT, R4, R5, PT ;  /* 0x000000050400720c */ /* 0x004fda0003f06270 */
[----:B0-----:R-:W-:Y:S05]  /*0750*/  @!P0 BRA `(.L_x_15) ;  /* 0xfffffff800708947 */ /* 0x001fea000383ffff */
[----:B------:R-:W-:Y:S05]  /*0760*/  EXIT ;  /* 0x000000000000794d */ /* 0x000fea0003800000 */
        .weak           $__internal_0_$__cuda_sm20_sqrt_rn_f32_slowpath
        .type           $__internal_0_$__cuda_sm20_sqrt_rn_f32_slowpath,@function
        .size           $__internal_0_$__cuda_sm20_sqrt_rn_f32_slowpath,(.L_x_18 - $__internal_0_$__cuda_sm20_sqrt_rn_f32_slowpath)
$__internal_0_$__cuda_sm20_sqrt_rn_f32_slowpath:
[----:B------:R-:W-:-:S13]  /*0770*/  LOP3.LUT P0, RZ, R16, 0x7fffffff, RZ, 0xc0, !PT ;  /* 0x7fffffff10ff7812 */ /* 0x000fda000780c0ff */
[----:B------:R-:W-:Y:S01]  /*0780*/  @!P0 IMAD.MOV.U32 R9, RZ, RZ, R16 ;  /* 0x000000ffff098224 */ /* 0x000fe200078e0010 */
[----:B------:R-:W-:Y:S06]  /*0790*/  @!P0 BRA `(.L_x_16) ;  /* 0x0000000000448947 */ /* 0x000fec0003800000 */
[----:B------:R-:W-:Y:S02]  /*07a0*/  FSETP.GEU.FTZ.AND P0, PT, R16, RZ, PT ;  /* 0x000000ff1000720b */ /* 0x000fe40003f1e000 */
[----:B------:R-:W-:-:S11]  /*07b0*/  MOV R0, R16 ;  /* 0x0000001000007202 */ /* 0x000fd60000000f00 */
[----:B------:R-:W-:Y:S01]  /*07c0*/  @!P0 IMAD.MOV.U32 R9, RZ, RZ, 0x7fffffff ;  /* 0x7fffffffff098424 */ /* 0x000fe200078e00ff */
[----:B------:R-:W-:Y:S06]  /*07d0*/  @!P0 BRA `(.L_x_16) ;  /* 0x0000000000348947 */ /* 0x000fec0003800000 */
[----:B------:R-:W-:-:S13]  /*07e0*/  FSETP.GTU.FTZ.AND P0, PT, |R0|, +INF , PT ;  /* 0x7f8000000000780b */ /* 0x000fda0003f1c200 */
[----:B------:R-:W-:Y:S01]  /*07f0*/  @P0 FADD.FTZ R9, R0, 1 ;  /* 0x3f80000000090421 */ /* 0x000fe20000010000 */
[----:B------:R-:W-:Y:S06]  /*0800*/  @P0 BRA `(.L_x_16) ;  /* 0x0000000000280947 */ /* 0x000fec0003800000 */
[----:B------:R-:W-:-:S13]  /*0810*/  FSETP.NEU.FTZ.AND P0, PT, |R0|, +INF , PT ;  /* 0x7f8000000000780b */ /* 0x000fda0003f1d200 */
[----:B------:R-:W-:-:S04]  /*0820*/  @P0 FFMA R10, R0, 1.84467440737095516160e+19, RZ ;  /* 0x5f800000000a0823 */ /* 0x000fc800000000ff */
[----:B------:R-:W0:Y:S02]  /*0830*/  @P0 MUFU.RSQ R9, R10 ;  /* 0x0000000a00090308 */ /* 0x000e240000001400 */
[----:B0-----:R-:W-:Y:S01]  /*0840*/  @P0 FMUL.FTZ R11, R10, R9 ;  /* 0x000000090a0b0220 */ /* 0x001fe20000410000 */
[----:B------:R-:W-:Y:S01]  /*0850*/  @P0 FMUL.FTZ R13, R9, 0.5 ;  /* 0x3f000000090d0820 */ /* 0x000fe20000410000 */
[----:B------:R-:W-:Y:S02]  /*0860*/  @!P0 MOV R9, R0 ;  /* 0x0000000000098202 */ /* 0x000fe40000000f00 */
[----:B------:R-:W-:-:S04]  /*0870*/  @P0 FADD.FTZ R12, -R11, -RZ ;  /* 0x800000ff0b0c0221 */ /* 0x000fc80000010100 */
[----:B------:R-:W-:-:S04]  /*0880*/  @P0 FFMA R12, R11, R12, R10 ;  /* 0x0000000c0b0c0223 */ /* 0x000fc8000000000a */
[----:B------:R-:W-:-:S04]  /*0890*/  @P0 FFMA R12, R12, R13, R11 ;  /* 0x0000000d0c0c0223 */ /* 0x000fc8000000000b */
[----:B------:R-:W-:-:S07]  /*08a0*/  @P0 FMUL.FTZ R9, R12, 2.3283064365386962891e-10 ;  /* 0x2f8000000c090820 */ /* 0x000fce0000410000 */
.L_x_16:
[----:B------:R-:W-:Y:S02]  /*08b0*/  HFMA2 R11, -RZ, RZ, 0, 0 ;  /* 0x00000000ff0b7431 */ /* 0x000fe400000001ff */
[----:B------:R-:W-:-:S04]  /*08c0*/  IMAD.MOV.U32 R10, RZ, RZ, R14 ;  /* 0x000000ffff0a7224 */ /* 0x000fc800078e000e */
[----:B------:R-:W-:Y:S05]  /*08d0*/  RET.REL.NODEC R10 `(_Z18Find_Triangle_JumpPiS_iiS_) ;  /* 0xfffffff40ac87950 */ /* 0x000fea0003c3ffff */
.L_x_17:
[----:B------:R-:W-:-:S00]  /*08e0*/  BRA `(.L_x_17) ;  /* 0xfffffffc00fc7947 */ /* 0x000fc0000383ffff */
[----:B------:R-:W-:-:S00]  /*08f0*/  NOP ;  /* 0x0000000000007918 */ /* 0x000fc00000000000 */
        /* <DEDUP_REMOVED lines=8> */
.L_x_18:


//--------------------- .nv.shared.reserved.0     --------------------------
	.section	.nv.shared.reserved.0,"aw",@nobits
	.weak		__nv_reservedSMEM_offset_0_alias
	.size		__nv_reservedSMEM_offset_0_alias, 0, 64
	.other		__nv_reservedSMEM_offset_0_alias,@"STO_CUDA_RESERVED_SHARED STV_DEFAULT"
__nv_reservedSMEM_offset_0_alias:
	.zero		0
	.zero		64


//--------------------- .nv.constant0._Z18Find_Triangle_JumpPiS_iiS_ --------------------------
	.section	.nv.constant0._Z18Find_Triangle_JumpPiS_iiS_,"a",@progbits
	.sectionflags	@""
	.align	4
.nv.constant0._Z18Find_Triangle_JumpPiS_iiS_:
	.zero		928


//--------------------- SYMBOLS --------------------------

	.type		.nv.reservedSmem.offset0,@object
	.size		.nv.reservedSmem.offset0,0x4
